//
// Generated by NVIDIA NVVM Compiler
//
// Compiler Build ID: CL-36424714
// Cuda compilation tools, release 13.0, V13.0.88
// Based on NVVM 20.0.0
//

.version 9.0
.target sm_100
.address_size 64

	// .globl	_Z11axpy_kernelifPfiiS_ii

.visible .entry _Z11axpy_kernelifPfiiS_ii(
	.param .u32 _Z11axpy_kernelifPfiiS_ii_param_0,
	.param .f32 _Z11axpy_kernelifPfiiS_ii_param_1,
	.param .u64 .ptr .align 1 _Z11axpy_kernelifPfiiS_ii_param_2,
	.param .u32 _Z11axpy_kernelifPfiiS_ii_param_3,
	.param .u32 _Z11axpy_kernelifPfiiS_ii_param_4,
	.param .u64 .ptr .align 1 _Z11axpy_kernelifPfiiS_ii_param_5,
	.param .u32 _Z11axpy_kernelifPfiiS_ii_param_6,
	.param .u32 _Z11axpy_kernelifPfiiS_ii_param_7
)
{
	.reg .pred 	%p<2>;
	.reg .b32 	%r<15>;
	.reg .b32 	%f<5>;
	.reg .b64 	%rd<9>;

	ld.param.u32 	%r6, [_Z11axpy_kernelifPfiiS_ii_param_0];
	ld.param.f32 	%f1, [_Z11axpy_kernelifPfiiS_ii_param_1];
	ld.param.u64 	%rd1, [_Z11axpy_kernelifPfiiS_ii_param_2];
	ld.param.u32 	%r2, [_Z11axpy_kernelifPfiiS_ii_param_3];
	ld.param.u32 	%r3, [_Z11axpy_kernelifPfiiS_ii_param_4];
	ld.param.u64 	%rd2, [_Z11axpy_kernelifPfiiS_ii_param_5];
	ld.param.u32 	%r4, [_Z11axpy_kernelifPfiiS_ii_param_6];
	ld.param.u32 	%r5, [_Z11axpy_kernelifPfiiS_ii_param_7];
	mov.u32 	%r7, %ctaid.x;
	mov.u32 	%r8, %ctaid.y;
	mov.u32 	%r9, %nctaid.x;
	mad.lo.s32 	%r10, %r8, %r9, %r7;
	mov.u32 	%r11, %ntid.x;
	mov.u32 	%r12, %tid.x;
	mad.lo.s32 	%r1, %r10, %r11, %r12;
	setp.ge.s32 	%p1, %r1, %r6;
	@%p1 bra 	$L__BB0_2;
	cvta.to.global.u64 	%rd3, %rd1;
	cvta.to.global.u64 	%rd4, %rd2;
	mad.lo.s32 	%r13, %r3, %r1, %r2;
	mul.wide.s32 	%rd5, %r13, 4;
	add.s64 	%rd6, %rd3, %rd5;
	ld.global.f32 	%f2, [%rd6];
	mad.lo.s32 	%r14, %r5, %r1, %r4;
	mul.wide.s32 	%rd7, %r14, 4;
	add.s64 	%rd8, %rd4, %rd7;
	ld.global.f32 	%f3, [%rd8];
	fma.rn.f32 	%f4, %f1, %f2, %f3;
	st.global.f32 	[%rd8], %f4;
$L__BB0_2:
	ret;

}
	// .globl	_Z6kernelPfS_S_
.visible .entry _Z6kernelPfS_S_(
	.param .u64 .ptr .align 1 _Z6kernelPfS_S__param_0,
	.param .u64 .ptr .align 1 _Z6kernelPfS_S__param_1,
	.param .u64 .ptr .align 1 _Z6kernelPfS_S__param_2
)
{
	.reg .b32 	%r<2>;
	.reg .b32 	%f<5>;
	.reg .b64 	%rd<11>;

	ld.param.u64 	%rd1, [_Z6kernelPfS_S__param_0];
	ld.param.u64 	%rd2, [_Z6kernelPfS_S__param_1];
	ld.param.u64 	%rd3, [_Z6kernelPfS_S__param_2];
	cvta.to.global.u64 	%rd4, %rd3;
	cvta.to.global.u64 	%rd5, %rd2;
	cvta.to.global.u64 	%rd6, %rd1;
	mov.u32 	%r1, %tid.x;
	mul.wide.u32 	%rd7, %r1, 4;
	add.s64 	%rd8, %rd6, %rd7;
	ld.global.f32 	%f1, [%rd8];
	add.s64 	%rd9, %rd5, %rd7;
	ld.global.f32 	%f2, [%rd9];
	add.s64 	%rd10, %rd4, %rd7;
	ld.global.f32 	%f3, [%rd10];
	fma.rn.f32 	%f4, %f1, %f2, %f3;
	st.global.f32 	[%rd10], %f4;
	ret;

}


// ===== COMPILED SASS (sm_100) =====

	.target	sm_100

	.elftype	@"ET_EXEC"


//--------------------- .note.nv.tkinfo           --------------------------
	.section	.note.nv.tkinfo,"",@"SHT_NOTE"
	.sectionflags	@"SHF_NOTE_NV_TKINFO"
	.tkinfo
        /*0018*/ 	.word	0x00000002
        /*0030*/ 	.string	""
        /*0030*/ 	.string	"ptxas"
        /*0030*/ 	.string	"Cuda compilation tools, release 13.0, V13.0.88"
        /*0030*/ 	.string	"Build cuda_13.0.r13.0/compiler.36424714_0"
        /*0030*/ 	.string	"-arch sm_100 -m 64 "



//--------------------- .note.nv.cuinfo           --------------------------
	.section	.note.nv.cuinfo,"",@"SHT_NOTE"
	.sectionflags	@"SHF_NOTE_NV_CUINFO"
        /*0018*/ 	.short	0x0002
        /*001a*/ 	.short	0x0064
        /*001c*/ 	.short	0x0082
	.zero		2


//--------------------- .nv.info                  --------------------------
	.section	.nv.info,"",@"SHT_CUDA_INFO"
	.align	4


	//----- nvinfo : EIATTR_REGCOUNT
	.align		4
        /*0000*/ 	.byte	0x04, 0x2f
        /*0002*/ 	.short	(.L_1 - .L_0)
	.align		4
.L_0:
        /*0004*/ 	.word	index@(_Z11axpy_kernelifPfiiS_ii)
        /*0008*/ 	.word	0x0000000c


	//----- nvinfo : EIATTR_FRAME_SIZE
	.align		4
.L_1:
        /*000c*/ 	.byte	0x04, 0x11
        /*000e*/ 	.short	(.L_3 - .L_2)
	.align		4
.L_2:
        /*0010*/ 	.word	index@(_Z11axpy_kernelifPfiiS_ii)
        /*0014*/ 	.word	0x00000000


	//----- nvinfo : EIATTR_REGCOUNT
	.align		4
.L_3:
        /*0018*/ 	.byte	0x04, 0x2f
        /*001a*/ 	.short	(.L_5 - .L_4)
	.align		4
.L_4:
        /*001c*/ 	.word	index@(_Z6kernelPfS_S_)
        /*0020*/ 	.word	0x0000000c


	//----- nvinfo : EIATTR_FRAME_SIZE
	.align		4
.L_5:
        /*0024*/ 	.byte	0x04, 0x11
        /*0026*/ 	.short	(.L_7 - .L_6)
	.align		4
.L_6:
        /*0028*/ 	.word	index@(_Z6kernelPfS_S_)
        /*002c*/ 	.word	0x00000000


	//----- nvinfo : EIATTR_MIN_STACK_SIZE
	.align		4
.L_7:
        /*0030*/ 	.byte	0x04, 0x12
        /*0032*/ 	.short	(.L_9 - .L_8)
	.align		4
.L_8:
        /*0034*/ 	.word	index@(_Z6kernelPfS_S_)
        /*0038*/ 	.word	0x00000000


	//----- nvinfo : EIATTR_MIN_STACK_SIZE
	.align		4
.L_9:
        /*003c*/ 	.byte	0x04, 0x12
        /*003e*/ 	.short	(.L_11 - .L_10)
	.align		4
.L_10:
        /*0040*/ 	.word	index@(_Z11axpy_kernelifPfiiS_ii)
        /*0044*/ 	.word	0x00000000
.L_11:


//--------------------- .nv.compat                --------------------------
	.section	.nv.compat,"",@"SHT_CUDA_COMPAT_INFO"
	.align	4
        /*0000*/ 	.byte	0x02, 0x09, 0x00, 0x00, 0x02, 0x02, 0x01, 0x00, 0x02, 0x05, 0x05, 0x00, 0x03, 0x07, 0x01, 0x01
        /*0010*/ 	.byte	0x02, 0x03, 0x00, 0x00, 0x02, 0x06, 0x01, 0x00, 0x04, 0x0b, 0x08, 0x00, 0x09, 0x00, 0x00, 0x00
        /*0020*/ 	.byte	0x00, 0x00, 0x00, 0x00


//--------------------- .nv.info._Z6kernelPfS_S_  --------------------------
	.section	.nv.info._Z6kernelPfS_S_,"",@"SHT_CUDA_INFO"
	.sectionflags	@""
	.align	4


	//----- nvinfo : EIATTR_CUDA_API_VERSION
	.align		4
        /*0000*/ 	.byte	0x04, 0x37
        /*0002*/ 	.short	(.L_13 - .L_12)
.L_12:
        /*0004*/ 	.word	0x00000082


	//----- nvinfo : EIATTR_KPARAM_INFO
	.align		4
.L_13:
        /*0008*/ 	.byte	0x04, 0x17
        /*000a*/ 	.short	(.L_15 - .L_14)
.L_14:
        /*000c*/ 	.word	0x00000000
        /*0010*/ 	.short	0x0002
        /*0012*/ 	.short	0x0010
        /*0014*/ 	.byte	0x00, 0xf5, 0x21, 0x00


	//----- nvinfo : EIATTR_KPARAM_INFO
	.align		4
.L_15:
        /*0018*/ 	.byte	0x04, 0x17
        /*001a*/ 	.short	(.L_17 - .L_16)
.L_16:
        /*001c*/ 	.word	0x00000000
        /*0020*/ 	.short	0x0001
        /*0022*/ 	.short	0x0008
        /*0024*/ 	.byte	0x00, 0xf5, 0x21, 0x00


	//----- nvinfo : EIATTR_KPARAM_INFO
	.align		4
.L_17:
        /*0028*/ 	.byte	0x04, 0x17
        /*002a*/ 	.short	(.L_19 - .L_18)
.L_18:
        /*002c*/ 	.word	0x00000000
        /*0030*/ 	.short	0x0000
        /*0032*/ 	.short	0x0000
        /*0034*/ 	.byte	0x00, 0xf5, 0x21, 0x00


	//----- nvinfo : EIATTR_SPARSE_MMA_MASK
	.align		4
.L_19:
        /*0038*/ 	.byte	0x03, 0x50
        /*003a*/ 	.short	0x0000


	//----- nvinfo : EIATTR_MAXREG_COUNT
	.align		4
        /*003c*/ 	.byte	0x03, 0x1b
        /*003e*/ 	.short	0x00ff


	//----- nvinfo : EIATTR_MERCURY_ISA_VERSION
	.align		4
        /*0040*/ 	.byte	0x03, 0x5f
        /*0042*/ 	.short	0x0101


	//----- nvinfo : EIATTR_VRC_CTA_INIT_COUNT
	.align		4
        /*0044*/ 	.byte	0x02, 0x4a
	.zero		1
	.zero		1


	//----- nvinfo : EIATTR_EXIT_INSTR_OFFSETS
	.align		4
        /*0048*/ 	.byte	0x04, 0x1c
        /*004a*/ 	.short	(.L_21 - .L_20)


	//   ....[0]....
.L_20:
        /*004c*/ 	.word	0x000000e0


	//----- nvinfo : EIATTR_CBANK_PARAM_SIZE
	.align		4
.L_21:
        /*0050*/ 	.byte	0x03, 0x19
        /*0052*/ 	.short	0x0018


	//----- nvinfo : EIATTR_PARAM_CBANK
	.align		4
        /*0054*/ 	.byte	0x04, 0x0a
        /*0056*/ 	.short	(.L_23 - .L_22)
	.align		4
.L_22:
        /*0058*/ 	.word	index@(.nv.constant0._Z6kernelPfS_S_)
        /*005c*/ 	.short	0x0380
        /*005e*/ 	.short	0x0018


	//----- nvinfo : EIATTR_SW_WAR
	.align		4
.L_23:
        /*0060*/ 	.byte	0x04, 0x36
        /*0062*/ 	.short	(.L_25 - .L_24)
.L_24:
        /*0064*/ 	.word	0x00000008
.L_25:


//--------------------- .nv.info._Z11axpy_kernelifPfiiS_ii --------------------------
	.section	.nv.info._Z11axpy_kernelifPfiiS_ii,"",@"SHT_CUDA_INFO"
	.sectionflags	@""
	.align	4


	//----- nvinfo : EIATTR_CUDA_API_VERSION
	.align		4
        /*0000*/ 	.byte	0x04, 0x37
        /*0002*/ 	.short	(.L_27 - .L_26)
.L_26:
        /*0004*/ 	.word	0x00000082


	//----- nvinfo : EIATTR_KPARAM_INFO
	.align		4
.L_27:
        /*0008*/ 	.byte	0x04, 0x17
        /*000a*/ 	.short	(.L_29 - .L_28)
.L_28:
        /*000c*/ 	.word	0x00000000
        /*0010*/ 	.short	0x0007
        /*0012*/ 	.short	0x0024
        /*0014*/ 	.byte	0x00, 0xf0, 0x11, 0x00


	//----- nvinfo : EIATTR_KPARAM_INFO
	.align		4
.L_29:
        /*0018*/ 	.byte	0x04, 0x17
        /*001a*/ 	.short	(.L_31 - .L_30)
.L_30:
        /*001c*/ 	.word	0x00000000
        /*0020*/ 	.short	0x0006
        /*0022*/ 	.short	0x0020
        /*0024*/ 	.byte	0x00, 0xf0, 0x11, 0x00


	//----- nvinfo : EIATTR_KPARAM_INFO
	.align		4
.L_31:
        /*0028*/ 	.byte	0x04, 0x17
        /*002a*/ 	.short	(.L_33 - .L_32)
.L_32:
        /*002c*/ 	.word	0x00000000
        /*0030*/ 	.short	0x0005
        /*0032*/ 	.short	0x0018
        /*0034*/ 	.byte	0x00, 0xf5, 0x21, 0x00


	//----- nvinfo : EIATTR_KPARAM_INFO
	.align		4
.L_33:
        /*0038*/ 	.byte	0x04, 0x17
        /*003a*/ 	.short	(.L_35 - .L_34)
.L_34:
        /*003c*/ 	.word	0x00000000
        /*0040*/ 	.short	0x0004
        /*0042*/ 	.short	0x0014
        /*0044*/ 	.byte	0x00, 0xf0, 0x11, 0x00


	//----- nvinfo : EIATTR_KPARAM_INFO
	.align		4
.L_35:
        /*0048*/ 	.byte	0x04, 0x17
        /*004a*/ 	.short	(.L_37 - .L_36)
.L_36:
        /*004c*/ 	.word	0x00000000
        /*0050*/ 	.short	0x0003
        /*0052*/ 	.short	0x0010
        /*0054*/ 	.byte	0x00, 0xf0, 0x11, 0x00


	//----- nvinfo : EIATTR_KPARAM_INFO
	.align		4
.L_37:
        /*0058*/ 	.byte	0x04, 0x17
        /*005a*/ 	.short	(.L_39 - .L_38)
.L_38:
        /*005c*/ 	.word	0x00000000
        /*0060*/ 	.short	0x0002
        /*0062*/ 	.short	0x0008
        /*0064*/ 	.byte	0x00, 0xf5, 0x21, 0x00


	//----- nvinfo : EIATTR_KPARAM_INFO
	.align		4
.L_39:
        /*0068*/ 	.byte	0x04, 0x17
        /*006a*/ 	.short	(.L_41 - .L_40)
.L_40:
        /*006c*/ 	.word	0x00000000
        /*0070*/ 	.short	0x0001
        /*0072*/ 	.short	0x0004
        /*0074*/ 	.byte	0x00, 0xf0, 0x11, 0x00


	//----- nvinfo : EIATTR_KPARAM_INFO
	.align		4
.L_41:
        /*0078*/ 	.byte	0x04, 0x17
        /*007a*/ 	.short	(.L_43 - .L_42)
.L_42:
        /*007c*/ 	.word	0x00000000
        /*0080*/ 	.short	0x0000
        /*0082*/ 	.short	0x0000
        /*0084*/ 	.byte	0x00, 0xf0, 0x11, 0x00


	//----- nvinfo : EIATTR_SPARSE_MMA_MASK
	.align		4
.L_43:
        /*0088*/ 	.byte	0x03, 0x50
        /*008a*/ 	.short	0x0000


	//----- nvinfo : EIATTR_MAXREG_COUNT
	.align		4
        /*008c*/ 	.byte	0x03, 0x1b
        /*008e*/ 	.short	0x00ff


	//----- nvinfo : EIATTR_MERCURY_ISA_VERSION
	.align		4
        /*0090*/ 	.byte	0x03, 0x5f
        /*0092*/ 	.short	0x0101


	//----- nvinfo : EIATTR_VRC_CTA_INIT_COUNT
	.align		4
        /*0094*/ 	.byte	0x02, 0x4a
	.zero		1
	.zero		1


	//----- nvinfo : EIATTR_EXIT_INSTR_OFFSETS
	.align		4
        /*0098*/ 	.byte	0x04, 0x1c
        /*009a*/ 	.short	(.L_45 - .L_44)


	//   ....[0]....
.L_44:
        /*009c*/ 	.word	0x000000a0


	//   ....[1]....
        /*00a0*/ 	.word	0x00000190


	//----- nvinfo : EIATTR_CBANK_PARAM_SIZE
	.align		4
.L_45:
        /*00a4*/ 	.byte	0x03, 0x19
        /*00a6*/ 	.short	0x0028


	//----- nvinfo : EIATTR_PARAM_CBANK
	.align		4
        /*00a8*/ 	.byte	0x04, 0x0a
        /*00aa*/ 	.short	(.L_47 - .L_46)
	.align		4
.L_46:
        /*00ac*/ 	.word	index@(.nv.constant0._Z11axpy_kernelifPfiiS_ii)
        /*00b0*/ 	.short	0x0380
        /*00b2*/ 	.short	0x0028


	//----- nvinfo : EIATTR_SW_WAR
	.align		4
.L_47:
        /*00b4*/ 	.byte	0x04, 0x36
        /*00b6*/ 	.short	(.L_49 - .L_48)
.L_48:
        /*00b8*/ 	.word	0x00000008
.L_49:


//--------------------- .nv.callgraph             --------------------------
	.section	.nv.callgraph,"",@"SHT_CUDA_CALLGRAPH"
	.align	4
	.sectionentsize	8
	.align		4
        /*0000*/ 	.word	0x00000000
	.align		4
        /*0004*/ 	.word	0xffffffff
	.align		4
        /*0008*/ 	.word	0x00000000
	.align		4
        /*000c*/ 	.word	0xfffffffe
	.align		4
        /*0010*/ 	.word	0x00000000
	.align		4
        /*0014*/ 	.word	0xfffffffd
	.align		4
        /*0018*/ 	.word	0x00000000
	.align		4
        /*001c*/ 	.word	0xfffffffc


//--------------------- .text._Z6kernelPfS_S_     --------------------------
	.section	.text._Z6kernelPfS_S_,"ax",@progbits
	.align	128
        .global         _Z6kernelPfS_S_
        .type           _Z6kernelPfS_S_,@function
        .size           _Z6kernelPfS_S_,(.L_x_2 - _Z6kernelPfS_S_)
        .other          _Z6kernelPfS_S_,@"STO_CUDA_ENTRY STV_DEFAULT"
_Z6kernelPfS_S_:
.text._Z6kernelPfS_S_:
[----:B------:R-:W-:Y:S01]  /*0000*/  LDC R1, c[0x0][0x37c] ;  /* 0x0000df00ff017b82 */ /* 0x000fe20000000800 */
[----:B------:R-:W0:Y:S07]  /*0010*/  S2R R9, SR_TID.X ;  /* 0x0000000000097919 */ /* 0x000e2e0000002100 */
[----:B------:R-:W0:Y:S01]  /*0020*/  LDC.64 R2, c[0x0][0x380] ;  /* 0x0000e000ff027b82 */ /* 0x000e220000000a00 */
[----:B------:R-:W1:Y:S07]  /*0030*/  LDCU.64 UR4, c[0x0][0x358] ;  /* 0x00006b00ff0477ac */ /* 0x000e6e0008000a00 */
[----:B------:R-:W2:Y:S08]  /*0040*/  LDC.64 R4, c[0x0][0x388] ;  /* 0x0000e200ff047b82 */ /* 0x000eb00000000a00 */
[----:B------:R-:W3:Y:S01]  /*0050*/  LDC.64 R6, c[0x0][0x390] ;  /* 0x0000e400ff067b82 */ /* 0x000ee20000000a00 */
[----:B0-----:R-:W-:-:S04]  /*0060*/  IMAD.WIDE.U32 R2, R9, 0x4, R2 ;  /* 0x0000000409027825 */ /* 0x001fc800078e0002 */
[C---:B--2---:R-:W-:Y:S02]  /*0070*/  IMAD.WIDE.U32 R4, R9.reuse, 0x4, R4 ;  /* 0x0000000409047825 */ /* 0x044fe400078e0004 */
[----:B-1----:R-:W2:Y:S02]  /*0080*/  LDG.E R2, desc[UR4][R2.64] ;  /* 0x0000000402027981 */ /* 0x002ea4000c1e1900 */
[----:B---3--:R-:W-:Y:S02]  /*0090*/  IMAD.WIDE.U32 R6, R9, 0x4, R6 ;  /* 0x0000000409067825 */ /* 0x008fe400078e0006 */
[----:B------:R-:W2:Y:S04]  /*00a0*/  LDG.E R5, desc[UR4][R4.64] ;  /* 0x0000000404057981 */ /* 0x000ea8000c1e1900 */
[----:B------:R-:W2:Y:S02]  /*00b0*/  LDG.E R9, desc[UR4][R6.64] ;  /* 0x0000000406097981 */ /* 0x000ea4000c1e1900 */
[----:B--2---:R-:W-:-:S05]  /*00c0*/  FFMA R9, R2, R5, R9 ;  /* 0x0000000502097223 */ /* 0x004fca0000000009 */
[----:B------:R-:W-:Y:S01]  /*00d0*/  STG.E desc[UR4][R6.64], R9 ;  /* 0x0000000906007986 */ /* 0x000fe2000c101904 */
[----:B------:R-:W-:Y:S05]  /*00e0*/  EXIT ;  /* 0x000000000000794d */ /* 0x000fea0003800000 */
.L_x_0:
[----:B------:R-:W-:-:S00]  /*00f0*/  BRA `(.L_x_0) ;  /* 0xfffffffc00fc7947 */ /* 0x000fc0000383ffff */
[----:B------:R-:W-:-:S00]  /*0100*/  NOP ;  /* 0x0000000000007918 */ /* 0x000fc00000000000 */
[----:B------:R-:W-:-:S00]  /*0110*/  NOP ;  /* 0x0000000000007918 */ /* 0x000fc00000000000 */
[----:B------:R-:W-:-:S00]  /*0120*/  NOP ;  /* 0x0000000000007918 */ /* 0x000fc00000000000 */
[----:B------:R-:W-:-:S00]  /*0130*/  NOP ;  /* 0x0000000000007918 */ /* 0x000fc00000000000 */
[----:B------:R-:W-:-:S00]  /*0140*/  NOP ;  /* 0x0000000000007918 */ /* 0x000fc00000000000 */
[----:B------:R-:W-:-:S00]  /*0150*/  NOP ;  /* 0x0000000000007918 */ /* 0x000fc00000000000 */
[----:B------:R-:W-:-:S00]  /*0160*/  NOP ;  /* 0x0000000000007918 */ /* 0x000fc00000000000 */
[----:B------:R-:W-:-:S00]  /*0170*/  NOP ;  /* 0x0000000000007918 */ /* 0x000fc00000000000 */
.L_x_2:


//--------------------- .text._Z11axpy_kernelifPfiiS_ii --------------------------
	.section	.text._Z11axpy_kernelifPfiiS_ii,"ax",@progbits
	.align	128
        .global         _Z11axpy_kernelifPfiiS_ii
        .type           _Z11axpy_kernelifPfiiS_ii,@function
        .size           _Z11axpy_kernelifPfiiS_ii,(.L_x_3 - _Z11axpy_kernelifPfiiS_ii)
        .other          _Z11axpy_kernelifPfiiS_ii,@"STO_CUDA_ENTRY STV_DEFAULT"
_Z11axpy_kernelifPfiiS_ii:
.text._Z11axpy_kernelifPfiiS_ii:
[----:B------:R-:W-:Y:S01]  /*0000*/  LDC R1, c[0x0][0x37c] ;  /* 0x0000df00ff017b82 */ /* 0x000fe20000000800 */
[----:B------:R-:W0:Y:S07]  /*0010*/  S2R R3, SR_TID.X ;  /* 0x0000000000037919 */ /* 0x000e2e0000002100 */
[----:B------:R-:W-:Y:S01]  /*0020*/  S2UR UR4, SR_CTAID.X ;  /* 0x00000000000479c3 */ /* 0x000fe20000002500 */
[----:B------:R-:W1:Y:S01]  /*0030*/  LDCU UR6, c[0x0][0x370] ;  /* 0x00006e00ff0677ac */ /* 0x000e620008000800 */
[----:B------:R-:W2:Y:S06]  /*0040*/  LDCU UR7, c[0x0][0x380] ;  /* 0x00007000ff0777ac */ /* 0x000eac0008000800 */
[----:B------:R-:W1:Y:S08]  /*0050*/  S2UR UR5, SR_CTAID.Y ;  /* 0x00000000000579c3 */ /* 0x000e700000002600 */
[----:B------:R-:W0:Y:S01]  /*0060*/  LDC R0, c[0x0][0x360] ;  /* 0x0000d800ff007b82 */ /* 0x000e220000000800 */
[----:B-1----:R-:W-:-:S06]  /*0070*/  UIMAD UR4, UR5, UR6, UR4 ;  /* 0x00000006050472a4 */ /* 0x002fcc000f8e0204 */
[----:B0-----:R-:W-:-:S05]  /*0080*/  IMAD R0, R0, UR4, R3 ;  /* 0x0000000400007c24 */ /* 0x001fca000f8e0203 */
[----:B--2---:R-:W-:-:S13]  /*0090*/  ISETP.GE.AND P0, PT, R0, UR7, PT ;  /* 0x0000000700007c0c */ /* 0x004fda000bf06270 */
[----:B------:R-:W-:Y:S05]  /*00a0*/  @P0 EXIT ;  /* 0x000000000000094d */ /* 0x000fea0003800000 */
[----:B------:R-:W0:Y:S01]  /*00b0*/  LDC.64 R6, c[0x0][0x390] ;  /* 0x0000e400ff067b82 */ /* 0x000e220000000a00 */
[----:B------:R-:W1:Y:S01]  /*00c0*/  LDCU.64 UR4, c[0x0][0x358] ;  /* 0x00006b00ff0477ac */ /* 0x000e620008000a00 */
[----:B------:R-:W2:Y:S06]  /*00d0*/  LDCU UR6, c[0x0][0x384] ;  /* 0x00007080ff0677ac */ /* 0x000eac0008000800 */
[----:B------:R-:W3:Y:S08]  /*00e0*/  LDC.64 R8, c[0x0][0x3a0] ;  /* 0x0000e800ff087b82 */ /* 0x000ef00000000a00 */
[----:B------:R-:W4:Y:S08]  /*00f0*/  LDC.64 R2, c[0x0][0x388] ;  /* 0x0000e200ff027b82 */ /* 0x000f300000000a00 */
[----:B------:R-:W5:Y:S01]  /*0100*/  LDC.64 R4, c[0x0][0x398] ;  /* 0x0000e600ff047b82 */ /* 0x000f620000000a00 */
[----:B0-----:R-:W-:-:S02]  /*0110*/  IMAD R7, R0, R7, R6 ;  /* 0x0000000700077224 */ /* 0x001fc400078e0206 */
[----:B---3--:R-:W-:Y:S02]  /*0120*/  IMAD R9, R0, R9, R8 ;  /* 0x0000000900097224 */ /* 0x008fe400078e0208 */
[----:B----4-:R-:W-:-:S06]  /*0130*/  IMAD.WIDE R2, R7, 0x4, R2 ;  /* 0x0000000407027825 */ /* 0x010fcc00078e0202 */
[----:B-1----:R-:W2:Y:S01]  /*0140*/  LDG.E R2, desc[UR4][R2.64] ;  /* 0x0000000402027981 */ /* 0x002ea2000c1e1900 */
[----:B-----5:R-:W-:-:S05]  /*0150*/  IMAD.WIDE R4, R9, 0x4, R4 ;  /* 0x0000000409047825 */ /* 0x020fca00078e0204 */
[----:B------:R-:W2:Y:S02]  /*0160*/  LDG.E R7, desc[UR4][R4.64] ;  /* 0x0000000404077981 */ /* 0x000ea4000c1e1900 */
[----:B--2---:R-:W-:-:S05]  /*0170*/  FFMA R7, R2, UR6, R7 ;  /* 0x0000000602077c23 */ /* 0x004fca0008000007 */
[----:B------:R-:W-:Y:S01]  /*0180*/  STG.E desc[UR4][R4.64], R7 ;  /* 0x0000000704007986 */ /* 0x000fe2000c101904 */
[----:B------:R-:W-:Y:S05]  /*0190*/  EXIT ;  /* 0x000000000000794d */ /* 0x000fea0003800000 */
.L_x_1:
        /* <DEDUP_REMOVED lines=14> */
.L_x_3:


//--------------------- .nv.shared.reserved.0     --------------------------
	.section	.nv.shared.reserved.0,"aw",@nobits
	.weak		__nv_reservedSMEM_offset_0_alias
	.size		__nv_reservedSMEM_offset_0_alias, 0, 64
	.other		__nv_reservedSMEM_offset_0_alias,@"STO_CUDA_RESERVED_SHARED STV_DEFAULT"
__nv_reservedSMEM_offset_0_alias:
	.zero		0
	.zero		64


//--------------------- .nv.constant0._Z6kernelPfS_S_ --------------------------
	.section	.nv.constant0._Z6kernelPfS_S_,"a",@progbits
	.sectionflags	@""
	.align	4
.nv.constant0._Z6kernelPfS_S_:
	.zero		920


//--------------------- .nv.constant0._Z11axpy_kernelifPfiiS_ii --------------------------
	.section	.nv.constant0._Z11axpy_kernelifPfiiS_ii,"a",@progbits
	.sectionflags	@""
	.align	4
.nv.constant0._Z11axpy_kernelifPfiiS_ii:
	.zero		936


//--------------------- SYMBOLS --------------------------

	.type		.nv.reservedSmem.offset0,@object
	.size		.nv.reservedSmem.offset0,0x4
